//
// Generated by NVIDIA NVVM Compiler
//
// Compiler Build ID: CL-36424714
// Cuda compilation tools, release 13.0, V13.0.88
// Based on NVVM 20.0.0
//

.version 9.0
.target sm_100
.address_size 64

	// .globl	_Z12process_listPii

.visible .entry _Z12process_listPii(
	.param .u64 .ptr .align 1 _Z12process_listPii_param_0,
	.param .u32 _Z12process_listPii_param_1
)
{
	.reg .pred 	%p<2>;
	.reg .b32 	%r<8>;
	.reg .b64 	%rd<5>;

	ld.param.u64 	%rd1, [_Z12process_listPii_param_0];
	ld.param.u32 	%r2, [_Z12process_listPii_param_1];
	mov.u32 	%r3, %tid.x;
	mov.u32 	%r4, %ctaid.x;
	mov.u32 	%r5, %ntid.x;
	mad.lo.s32 	%r1, %r4, %r5, %r3;
	setp.ge.s32 	%p1, %r1, %r2;
	@%p1 bra 	$L__BB0_2;
	cvta.to.global.u64 	%rd2, %rd1;
	mul.wide.s32 	%rd3, %r1, 4;
	add.s64 	%rd4, %rd2, %rd3;
	ld.global.u32 	%r6, [%rd4];
	shl.b32 	%r7, %r6, 1;
	st.global.u32 	[%rd4], %r7;
$L__BB0_2:
	ret;

}


// ===== COMPILED SASS (sm_100) =====

	.target	sm_100

	.elftype	@"ET_EXEC"


//--------------------- .note.nv.tkinfo           --------------------------
	.section	.note.nv.tkinfo,"",@"SHT_NOTE"
	.sectionflags	@"SHF_NOTE_NV_TKINFO"
	.tkinfo
        /*0018*/ 	.word	0x00000002
        /*0030*/ 	.string	""
        /*0030*/ 	.string	"ptxas"
        /*0030*/ 	.string	"Cuda compilation tools, release 13.0, V13.0.88"
        /*0030*/ 	.string	"Build cuda_13.0.r13.0/compiler.36424714_0"
        /*0030*/ 	.string	"-arch sm_100 -m 64 "



//--------------------- .note.nv.cuinfo           --------------------------
	.section	.note.nv.cuinfo,"",@"SHT_NOTE"
	.sectionflags	@"SHF_NOTE_NV_CUINFO"
        /*0018*/ 	.short	0x0002
        /*001a*/ 	.short	0x0064
        /*001c*/ 	.short	0x0082
	.zero		2


//--------------------- .nv.info                  --------------------------
	.section	.nv.info,"",@"SHT_CUDA_INFO"
	.align	4


	//----- nvinfo : EIATTR_REGCOUNT
	.align		4
        /*0000*/ 	.byte	0x04, 0x2f
        /*0002*/ 	.short	(.L_1 - .L_0)
	.align		4
.L_0:
        /*0004*/ 	.word	index@(_Z12process_listPii)
        /*0008*/ 	.word	0x00000008


	//----- nvinfo : EIATTR_FRAME_SIZE
	.align		4
.L_1:
        /*000c*/ 	.byte	0x04, 0x11
        /*000e*/ 	.short	(.L_3 - .L_2)
	.align		4
.L_2:
        /*0010*/ 	.word	index@(_Z12process_listPii)
        /*0014*/ 	.word	0x00000000


	//----- nvinfo : EIATTR_MIN_STACK_SIZE
	.align		4
.L_3:
        /*0018*/ 	.byte	0x04, 0x12
        /*001a*/ 	.short	(.L_5 - .L_4)
	.align		4
.L_4:
        /*001c*/ 	.word	index@(_Z12process_listPii)
        /*0020*/ 	.word	0x00000000
.L_5:


//--------------------- .nv.compat                --------------------------
	.section	.nv.compat,"",@"SHT_CUDA_COMPAT_INFO"
	.align	4
        /*0000*/ 	.byte	0x02, 0x09, 0x00, 0x00, 0x02, 0x02, 0x01, 0x00, 0x02, 0x05, 0x05, 0x00, 0x03, 0x07, 0x01, 0x01
        /*0010*/ 	.byte	0x02, 0x03, 0x00, 0x00, 0x02, 0x06, 0x01, 0x00, 0x04, 0x0b, 0x08, 0x00, 0x09, 0x00, 0x00, 0x00
        /*0020*/ 	.byte	0x00, 0x00, 0x00, 0x00


//--------------------- .nv.info._Z12process_listPii --------------------------
	.section	.nv.info._Z12process_listPii,"",@"SHT_CUDA_INFO"
	.sectionflags	@""
	.align	4


	//----- nvinfo : EIATTR_CUDA_API_VERSION
	.align		4
        /*0000*/ 	.byte	0x04, 0x37
        /*0002*/ 	.short	(.L_7 - .L_6)
.L_6:
        /*0004*/ 	.word	0x00000082


	//----- nvinfo : EIATTR_KPARAM_INFO
	.align		4
.L_7:
        /*0008*/ 	.byte	0x04, 0x17
        /*000a*/ 	.short	(.L_9 - .L_8)
.L_8:
        /*000c*/ 	.word	0x00000000
        /*0010*/ 	.short	0x0001
        /*0012*/ 	.short	0x0008
        /*0014*/ 	.byte	0x00, 0xf0, 0x11, 0x00


	//----- nvinfo : EIATTR_KPARAM_INFO
	.align		4
.L_9:
        /*0018*/ 	.byte	0x04, 0x17
        /*001a*/ 	.short	(.L_11 - .L_10)
.L_10:
        /*001c*/ 	.word	0x00000000
        /*0020*/ 	.short	0x0000
        /*0022*/ 	.short	0x0000
        /*0024*/ 	.byte	0x00, 0xf5, 0x21, 0x00


	//----- nvinfo : EIATTR_SPARSE_MMA_MASK
	.align		4
.L_11:
        /*0028*/ 	.byte	0x03, 0x50
        /*002a*/ 	.short	0x0000


	//----- nvinfo : EIATTR_MAXREG_COUNT
	.align		4
        /*002c*/ 	.byte	0x03, 0x1b
        /*002e*/ 	.short	0x00ff


	//----- nvinfo : EIATTR_MERCURY_ISA_VERSION
	.align		4
        /*0030*/ 	.byte	0x03, 0x5f
        /*0032*/ 	.short	0x0101


	//----- nvinfo : EIATTR_VRC_CTA_INIT_COUNT
	.align		4
        /*0034*/ 	.byte	0x02, 0x4a
	.zero		1
	.zero		1


	//----- nvinfo : EIATTR_EXIT_INSTR_OFFSETS
	.align		4
        /*0038*/ 	.byte	0x04, 0x1c
        /*003a*/ 	.short	(.L_13 - .L_12)


	//   ....[0]....
.L_12:
        /*003c*/ 	.word	0x00000070


	//   ....[1]....
        /*0040*/ 	.word	0x000000e0


	//----- nvinfo : EIATTR_CBANK_PARAM_SIZE
	.align		4
.L_13:
        /*0044*/ 	.byte	0x03, 0x19
        /*0046*/ 	.short	0x000c


	//----- nvinfo : EIATTR_PARAM_CBANK
	.align		4
        /*0048*/ 	.byte	0x04, 0x0a
        /*004a*/ 	.short	(.L_15 - .L_14)
	.align		4
.L_14:
        /*004c*/ 	.word	index@(.nv.constant0._Z12process_listPii)
        /*0050*/ 	.short	0x0380
        /*0052*/ 	.short	0x000c


	//----- nvinfo : EIATTR_SW_WAR
	.align		4
.L_15:
        /*0054*/ 	.byte	0x04, 0x36
        /*0056*/ 	.short	(.L_17 - .L_16)
.L_16:
        /*0058*/ 	.word	0x00000008
.L_17:


//--------------------- .nv.callgraph             --------------------------
	.section	.nv.callgraph,"",@"SHT_CUDA_CALLGRAPH"
	.align	4
	.sectionentsize	8
	.align		4
        /*0000*/ 	.word	0x00000000
	.align		4
        /*0004*/ 	.word	0xffffffff
	.align		4
        /*0008*/ 	.word	0x00000000
	.align		4
        /*000c*/ 	.word	0xfffffffe
	.align		4
        /*0010*/ 	.word	0x00000000
	.align		4
        /*0014*/ 	.word	0xfffffffd
	.align		4
        /*0018*/ 	.word	0x00000000
	.align		4
        /*001c*/ 	.word	0xfffffffc


//--------------------- .text._Z12process_listPii --------------------------
	.section	.text._Z12process_listPii,"ax",@progbits
	.align	128
        .global         _Z12process_listPii
        .type           _Z12process_listPii,@function
        .size           _Z12process_listPii,(.L_x_1 - _Z12process_listPii)
        .other          _Z12process_listPii,@"STO_CUDA_ENTRY STV_DEFAULT"
_Z12process_listPii:
.text._Z12process_listPii:
[----:B------:R-:W-:Y:S01]  /*0000*/  LDC R1, c[0x0][0x37c] ;  /* 0x0000df00ff017b82 */ /* 0x000fe20000000800 */
[----:B------:R-:W0:Y:S07]  /*0010*/  S2R R5, SR_TID.X ;  /* 0x0000000000057919 */ /* 0x000e2e0000002100 */
[----:B------:R-:W0:Y:S01]  /*0020*/  S2UR UR4, SR_CTAID.X ;  /* 0x00000000000479c3 */ /* 0x000e220000002500 */
[----:B------:R-:W1:Y:S07]  /*0030*/  LDCU UR5, c[0x0][0x388] ;  /* 0x00007100ff0577ac */ /* 0x000e6e0008000800 */
[----:B------:R-:W0:Y:S02]  /*0040*/  LDC R0, c[0x0][0x360] ;  /* 0x0000d800ff007b82 */ /* 0x000e240000000800 */
[----:B0-----:R-:W-:-:S05]  /*0050*/  IMAD R5, R0, UR4, R5 ;  /* 0x0000000400057c24 */ /* 0x001fca000f8e0205 */
[----:B-1----:R-:W-:-:S13]  /*0060*/  ISETP.GE.AND P0, PT, R5, UR5, PT ;  /* 0x0000000505007c0c */ /* 0x002fda000bf06270 */
[----:B------:R-:W-:Y:S05]  /*0070*/  @P0 EXIT ;  /* 0x000000000000094d */ /* 0x000fea0003800000 */
[----:B------:R-:W0:Y:S01]  /*0080*/  LDC.64 R2, c[0x0][0x380] ;  /* 0x0000e000ff027b82 */ /* 0x000e220000000a00 */
[----:B------:R-:W1:Y:S01]  /*0090*/  LDCU.64 UR4, c[0x0][0x358] ;  /* 0x00006b00ff0477ac */ /* 0x000e620008000a00 */
[----:B0-----:R-:W-:-:S05]  /*00a0*/  IMAD.WIDE R2, R5, 0x4, R2 ;  /* 0x0000000405027825 */ /* 0x001fca00078e0202 */
[----:B-1----:R-:W2:Y:S02]  /*00b0*/  LDG.E R0, desc[UR4][R2.64] ;  /* 0x0000000402007981 */ /* 0x002ea4000c1e1900 */
[----:B--2---:R-:W-:-:S05]  /*00c0*/  SHF.L.U32 R5, R0, 0x1, RZ ;  /* 0x0000000100057819 */ /* 0x004fca00000006ff */
[----:B------:R-:W-:Y:S01]  /*00d0*/  STG.E desc[UR4][R2.64], R5 ;  /* 0x0000000502007986 */ /* 0x000fe2000c101904 */
[----:B------:R-:W-:Y:S05]  /*00e0*/  EXIT ;  /* 0x000000000000794d */ /* 0x000fea0003800000 */
.L_x_0:
[----:B------:R-:W-:-:S00]  /*00f0*/  BRA `(.L_x_0) ;  /* 0xfffffffc00fc7947 */ /* 0x000fc0000383ffff */
[----:B------:R-:W-:-:S00]  /*0100*/  NOP ;  /* 0x0000000000007918 */ /* 0x000fc00000000000 */
[----:B------:R-:W-:-:S00]  /*0110*/  NOP ;  /* 0x0000000000007918 */ /* 0x000fc00000000000 */
[----:B------:R-:W-:-:S00]  /*0120*/  NOP ;  /* 0x0000000000007918 */ /* 0x000fc00000000000 */
[----:B------:R-:W-:-:S00]  /*0130*/  NOP ;  /* 0x0000000000007918 */ /* 0x000fc00000000000 */
[----:B------:R-:W-:-:S00]  /*0140*/  NOP ;  /* 0x0000000000007918 */ /* 0x000fc00000000000 */
[----:B------:R-:W-:-:S00]  /*0150*/  NOP ;  /* 0x0000000000007918 */ /* 0x000fc00000000000 */
[----:B------:R-:W-:-:S00]  /*0160*/  NOP ;  /* 0x0000000000007918 */ /* 0x000fc00000000000 */
[----:B------:R-:W-:-:S00]  /*0170*/  NOP ;  /* 0x0000000000007918 */ /* 0x000fc00000000000 */
.L_x_1:


//--------------------- .nv.shared.reserved.0     --------------------------
	.section	.nv.shared.reserved.0,"aw",@nobits
	.weak		__nv_reservedSMEM_offset_0_alias
	.size		__nv_reservedSMEM_offset_0_alias, 0, 64
	.other		__nv_reservedSMEM_offset_0_alias,@"STO_CUDA_RESERVED_SHARED STV_DEFAULT"
__nv_reservedSMEM_offset_0_alias:
	.zero		0
	.zero		64


//--------------------- .nv.constant0._Z12process_listPii --------------------------
	.section	.nv.constant0._Z12process_listPii,"a",@progbits
	.sectionflags	@""
	.align	4
.nv.constant0._Z12process_listPii:
	.zero		908


//--------------------- SYMBOLS --------------------------

	.type		.nv.reservedSmem.offset0,@object
	.size		.nv.reservedSmem.offset0,0x4
